//
// Generated by NVIDIA NVVM Compiler
//
// Compiler Build ID: CL-36424714
// Cuda compilation tools, release 13.0, V13.0.88
// Based on NVVM 20.0.0
//

.version 9.0
.target sm_100
.address_size 64

	// .globl	default_function_kernel

.visible .entry default_function_kernel(
	.param .u64 .ptr .align 1 default_function_kernel_param_0,
	.param .u64 .ptr .align 1 default_function_kernel_param_1
)
.maxntid 44
{
	.reg .pred 	%p<2>;
	.reg .b16 	%rs<2>;
	.reg .b32 	%r<4>;
	.reg .b32 	%f<2>;
	.reg .b64 	%rd<9>;

	ld.param.u64 	%rd1, [default_function_kernel_param_0];
	ld.param.u64 	%rd2, [default_function_kernel_param_1];
	cvta.to.global.u64 	%rd3, %rd1;
	cvta.to.global.u64 	%rd4, %rd2;
	mov.u32 	%r1, %ctaid.x;
	mov.u32 	%r2, %tid.x;
	mad.lo.s32 	%r3, %r1, 44, %r2;
	cvt.u64.u32 	%rd5, %r3;
	mul.wide.u32 	%rd6, %r3, 4;
	add.s64 	%rd7, %rd4, %rd6;
	ld.global.nc.f32 	%f1, [%rd7];
	setp.nan.f32 	%p1, %f1, %f1;
	selp.u16 	%rs1, 1, 0, %p1;
	add.s64 	%rd8, %rd3, %rd5;
	st.global.u8 	[%rd8], %rs1;
	ret;

}


// ===== COMPILED SASS (sm_100) =====

	.target	sm_100

	.elftype	@"ET_EXEC"


//--------------------- .note.nv.tkinfo           --------------------------
	.section	.note.nv.tkinfo,"",@"SHT_NOTE"
	.sectionflags	@"SHF_NOTE_NV_TKINFO"
	.tkinfo
        /*0018*/ 	.word	0x00000002
        /*0030*/ 	.string	""
        /*0030*/ 	.string	"ptxas"
        /*0030*/ 	.string	"Cuda compilation tools, release 13.0, V13.0.88"
        /*0030*/ 	.string	"Build cuda_13.0.r13.0/compiler.36424714_0"
        /*0030*/ 	.string	"-arch sm_100 -m 64 "



//--------------------- .note.nv.cuinfo           --------------------------
	.section	.note.nv.cuinfo,"",@"SHT_NOTE"
	.sectionflags	@"SHF_NOTE_NV_CUINFO"
        /*0018*/ 	.short	0x0002
        /*001a*/ 	.short	0x0064
        /*001c*/ 	.short	0x0082
	.zero		2


//--------------------- .nv.info                  --------------------------
	.section	.nv.info,"",@"SHT_CUDA_INFO"
	.align	4


	//----- nvinfo : EIATTR_REGCOUNT
	.align		4
        /*0000*/ 	.byte	0x04, 0x2f
        /*0002*/ 	.short	(.L_1 - .L_0)
	.align		4
.L_0:
        /*0004*/ 	.word	index@(default_function_kernel)
        /*0008*/ 	.word	0x0000000a


	//----- nvinfo : EIATTR_FRAME_SIZE
	.align		4
.L_1:
        /*000c*/ 	.byte	0x04, 0x11
        /*000e*/ 	.short	(.L_3 - .L_2)
	.align		4
.L_2:
        /*0010*/ 	.word	index@(default_function_kernel)
        /*0014*/ 	.word	0x00000000


	//----- nvinfo : EIATTR_MIN_STACK_SIZE
	.align		4
.L_3:
        /*0018*/ 	.byte	0x04, 0x12
        /*001a*/ 	.short	(.L_5 - .L_4)
	.align		4
.L_4:
        /*001c*/ 	.word	index@(default_function_kernel)
        /*0020*/ 	.word	0x00000000
.L_5:


//--------------------- .nv.compat                --------------------------
	.section	.nv.compat,"",@"SHT_CUDA_COMPAT_INFO"
	.align	4
        /*0000*/ 	.byte	0x02, 0x09, 0x00, 0x00, 0x02, 0x02, 0x01, 0x00, 0x02, 0x05, 0x05, 0x00, 0x03, 0x07, 0x01, 0x01
        /*0010*/ 	.byte	0x02, 0x03, 0x00, 0x00, 0x02, 0x06, 0x01, 0x00, 0x04, 0x0b, 0x08, 0x00, 0x09, 0x00, 0x00, 0x00
        /*0020*/ 	.byte	0x00, 0x00, 0x00, 0x00


//--------------------- .nv.info.default_function_kernel --------------------------
	.section	.nv.info.default_function_kernel,"",@"SHT_CUDA_INFO"
	.sectionflags	@""
	.align	4


	//----- nvinfo : EIATTR_CUDA_API_VERSION
	.align		4
        /*0000*/ 	.byte	0x04, 0x37
        /*0002*/ 	.short	(.L_7 - .L_6)
.L_6:
        /*0004*/ 	.word	0x00000082


	//----- nvinfo : EIATTR_KPARAM_INFO
	.align		4
.L_7:
        /*0008*/ 	.byte	0x04, 0x17
        /*000a*/ 	.short	(.L_9 - .L_8)
.L_8:
        /*000c*/ 	.word	0x00000000
        /*0010*/ 	.short	0x0001
        /*0012*/ 	.short	0x0008
        /*0014*/ 	.byte	0x00, 0xf5, 0x21, 0x00


	//----- nvinfo : EIATTR_KPARAM_INFO
	.align		4
.L_9:
        /*0018*/ 	.byte	0x04, 0x17
        /*001a*/ 	.short	(.L_11 - .L_10)
.L_10:
        /*001c*/ 	.word	0x00000000
        /*0020*/ 	.short	0x0000
        /*0022*/ 	.short	0x0000
        /*0024*/ 	.byte	0x00, 0xf5, 0x21, 0x00


	//----- nvinfo : EIATTR_SPARSE_MMA_MASK
	.align		4
.L_11:
        /*0028*/ 	.byte	0x03, 0x50
        /*002a*/ 	.short	0x0000


	//----- nvinfo : EIATTR_MAXREG_COUNT
	.align		4
        /*002c*/ 	.byte	0x03, 0x1b
        /*002e*/ 	.short	0x00ff


	//----- nvinfo : EIATTR_MERCURY_ISA_VERSION
	.align		4
        /*0030*/ 	.byte	0x03, 0x5f
        /*0032*/ 	.short	0x0101


	//----- nvinfo : EIATTR_VRC_CTA_INIT_COUNT
	.align		4
        /*0034*/ 	.byte	0x02, 0x4a
	.zero		1
	.zero		1


	//----- nvinfo : EIATTR_EXIT_INSTR_OFFSETS
	.align		4
        /*0038*/ 	.byte	0x04, 0x1c
        /*003a*/ 	.short	(.L_13 - .L_12)


	//   ....[0]....
.L_12:
        /*003c*/ 	.word	0x000000e0


	//----- nvinfo : EIATTR_MAX_THREADS
	.align		4
.L_13:
        /*0040*/ 	.byte	0x04, 0x05
        /*0042*/ 	.short	(.L_15 - .L_14)
.L_14:
        /*0044*/ 	.word	0x0000002c
        /*0048*/ 	.word	0x00000001
        /*004c*/ 	.word	0x00000001


	//----- nvinfo : EIATTR_CBANK_PARAM_SIZE
	.align		4
.L_15:
        /*0050*/ 	.byte	0x03, 0x19
        /*0052*/ 	.short	0x0010


	//----- nvinfo : EIATTR_PARAM_CBANK
	.align		4
        /*0054*/ 	.byte	0x04, 0x0a
        /*0056*/ 	.short	(.L_17 - .L_16)
	.align		4
.L_16:
        /*0058*/ 	.word	index@(.nv.constant0.default_function_kernel)
        /*005c*/ 	.short	0x0380
        /*005e*/ 	.short	0x0010


	//----- nvinfo : EIATTR_SW_WAR
	.align		4
.L_17:
        /*0060*/ 	.byte	0x04, 0x36
        /*0062*/ 	.short	(.L_19 - .L_18)
.L_18:
        /*0064*/ 	.word	0x00000008
.L_19:


//--------------------- .nv.callgraph             --------------------------
	.section	.nv.callgraph,"",@"SHT_CUDA_CALLGRAPH"
	.align	4
	.sectionentsize	8
	.align		4
        /*0000*/ 	.word	0x00000000
	.align		4
        /*0004*/ 	.word	0xffffffff
	.align		4
        /*0008*/ 	.word	0x00000000
	.align		4
        /*000c*/ 	.word	0xfffffffe
	.align		4
        /*0010*/ 	.word	0x00000000
	.align		4
        /*0014*/ 	.word	0xfffffffd
	.align		4
        /*0018*/ 	.word	0x00000000
	.align		4
        /*001c*/ 	.word	0xfffffffc


//--------------------- .text.default_function_kernel --------------------------
	.section	.text.default_function_kernel,"ax",@progbits
	.align	128
        .global         default_function_kernel
        .type           default_function_kernel,@function
        .size           default_function_kernel,(.L_x_1 - default_function_kernel)
        .other          default_function_kernel,@"STO_CUDA_ENTRY STV_DEFAULT"
default_function_kernel:
.text.default_function_kernel:
[----:B------:R-:W-:Y:S01]  /*0000*/  LDC R1, c[0x0][0x37c] ;  /* 0x0000df00ff017b82 */ /* 0x000fe20000000800 */
[----:B------:R-:W0:Y:S07]  /*0010*/  S2R R5, SR_CTAID.X ;  /* 0x0000000000057919 */ /* 0x000e2e0000002500 */
[----:B------:R-:W1:Y:S01]  /*0020*/  LDC.64 R2, c[0x0][0x388] ;  /* 0x0000e200ff027b82 */ /* 0x000e620000000a00 */
[----:B------:R-:W2:Y:S01]  /*0030*/  LDCU.64 UR4, c[0x0][0x358] ;  /* 0x00006b00ff0477ac */ /* 0x000ea20008000a00 */
[----:B------:R-:W0:Y:S01]  /*0040*/  S2R R0, SR_TID.X ;  /* 0x0000000000007919 */ /* 0x000e220000002100 */
[----:B------:R-:W3:Y:S01]  /*0050*/  LDCU.64 UR6, c[0x0][0x380] ;  /* 0x00007000ff0677ac */ /* 0x000ee20008000a00 */
[----:B0-----:R-:W-:-:S04]  /*0060*/  IMAD R5, R5, 0x2c, R0 ;  /* 0x0000002c05057824 */ /* 0x001fc800078e0200 */
[----:B-1----:R-:W-:-:S06]  /*0070*/  IMAD.WIDE.U32 R2, R5, 0x4, R2 ;  /* 0x0000000405027825 */ /* 0x002fcc00078e0002 */
[----:B--2---:R-:W2:Y:S01]  /*0080*/  LDG.E.CONSTANT R2, desc[UR4][R2.64] ;  /* 0x0000000402027981 */ /* 0x004ea2000c1e9900 */
[----:B---3--:R-:W-:-:S04]  /*0090*/  IADD3 R4, P1, PT, R5, UR6, RZ ;  /* 0x0000000605047c10 */ /* 0x008fc8000ff3e0ff */
[----:B------:R-:W-:Y:S02]  /*00a0*/  IADD3.X R5, PT, PT, RZ, UR7, RZ, P1, !PT ;  /* 0x00000007ff057c10 */ /* 0x000fe40008ffe4ff */
[----:B--2---:R-:W-:-:S04]  /*00b0*/  FSETP.NAN.AND P0, PT, R2, R2, PT ;  /* 0x000000020200720b */ /* 0x004fc80003f08000 */
[----:B------:R-:W-:-:S05]  /*00c0*/  SEL R7, RZ, 0x1, !P0 ;  /* 0x00000001ff077807 */ /* 0x000fca0004000000 */
[----:B------:R-:W-:Y:S01]  /*00d0*/  STG.E.U8 desc[UR4][R4.64], R7 ;  /* 0x0000000704007986 */ /* 0x000fe2000c101104 */
[----:B------:R-:W-:Y:S05]  /*00e0*/  EXIT ;  /* 0x000000000000794d */ /* 0x000fea0003800000 */
.L_x_0:
[----:B------:R-:W-:-:S00]  /*00f0*/  BRA `(.L_x_0) ;  /* 0xfffffffc00fc7947 */ /* 0x000fc0000383ffff */
[----:B------:R-:W-:-:S00]  /*0100*/  NOP ;  /* 0x0000000000007918 */ /* 0x000fc00000000000 */
[----:B------:R-:W-:-:S00]  /*0110*/  NOP ;  /* 0x0000000000007918 */ /* 0x000fc00000000000 */
[----:B------:R-:W-:-:S00]  /*0120*/  NOP ;  /* 0x0000000000007918 */ /* 0x000fc00000000000 */
[----:B------:R-:W-:-:S00]  /*0130*/  NOP ;  /* 0x0000000000007918 */ /* 0x000fc00000000000 */
[----:B------:R-:W-:-:S00]  /*0140*/  NOP ;  /* 0x0000000000007918 */ /* 0x000fc00000000000 */
[----:B------:R-:W-:-:S00]  /*0150*/  NOP ;  /* 0x0000000000007918 */ /* 0x000fc00000000000 */
[----:B------:R-:W-:-:S00]  /*0160*/  NOP ;  /* 0x0000000000007918 */ /* 0x000fc00000000000 */
[----:B------:R-:W-:-:S00]  /*0170*/  NOP ;  /* 0x0000000000007918 */ /* 0x000fc00000000000 */
.L_x_1:


//--------------------- .nv.shared.reserved.0     --------------------------
	.section	.nv.shared.reserved.0,"aw",@nobits
	.weak		__nv_reservedSMEM_offset_0_alias
	.size		__nv_reservedSMEM_offset_0_alias, 0, 64
	.other		__nv_reservedSMEM_offset_0_alias,@"STO_CUDA_RESERVED_SHARED STV_DEFAULT"
__nv_reservedSMEM_offset_0_alias:
	.zero		0
	.zero		64


//--------------------- .nv.constant0.default_function_kernel --------------------------
	.section	.nv.constant0.default_function_kernel,"a",@progbits
	.sectionflags	@""
	.align	4
.nv.constant0.default_function_kernel:
	.zero		912


//--------------------- SYMBOLS --------------------------

	.type		.nv.reservedSmem.offset0,@object
	.size		.nv.reservedSmem.offset0,0x4
